//
// Generated by NVIDIA NVVM Compiler
//
// Compiler Build ID: CL-36424714
// Cuda compilation tools, release 13.0, V13.0.88
// Based on NVVM 20.0.0
//

.version 9.0
.target sm_100
.address_size 64

	// .globl	_Z9test_wmmaP6__halfS0_S0_

.visible .entry _Z9test_wmmaP6__halfS0_S0_(
	.param .u64 .ptr .align 1 _Z9test_wmmaP6__halfS0_S0__param_0,
	.param .u64 .ptr .align 1 _Z9test_wmmaP6__halfS0_S0__param_1,
	.param .u64 .ptr .align 1 _Z9test_wmmaP6__halfS0_S0__param_2
)
{
	.reg .b16 	%rs<2>;
	.reg .b32 	%r<23>;
	.reg .b32 	%f<2>;
	.reg .b64 	%rd<7>;

	ld.param.u64 	%rd1, [_Z9test_wmmaP6__halfS0_S0__param_0];
	ld.param.u64 	%rd2, [_Z9test_wmmaP6__halfS0_S0__param_1];
	ld.param.u64 	%rd3, [_Z9test_wmmaP6__halfS0_S0__param_2];
	cvta.to.global.u64 	%rd4, %rd3;
	cvta.to.global.u64 	%rd5, %rd2;
	mov.b32 	%r1, 16;
	wmma.load.a.sync.aligned.row.m16n16k16.global.f16 	{%r2, %r3, %r4, %r5, %r6, %r7, %r8, %r9}, [%rd5], %r1;
	wmma.load.b.sync.aligned.col.m16n16k16.global.f16 	{%r10, %r11, %r12, %r13, %r14, %r15, %r16, %r17}, [%rd4], %r1;
	mov.f32 	%f1, 0f00000000;
	// begin inline asm
	{  cvt.rn.f16.f32 %rs1, %f1;}

	// end inline asm
	mov.b32 	%r18, {%rs1, %rs1};
	cvta.to.global.u64 	%rd6, %rd1;
	wmma.mma.sync.aligned.row.col.m16n16k16.f16.f16 {%r19, %r20, %r21, %r22}, {%r2, %r3, %r4, %r5, %r6, %r7, %r8, %r9}, {%r10, %r11, %r12, %r13, %r14, %r15, %r16, %r17}, {%r18, %r18, %r18, %r18};
	wmma.store.d.sync.aligned.row.m16n16k16.global.f16 	[%rd6], {%r19, %r20, %r21, %r22}, %r1;
	ret;

}


// ===== COMPILED SASS (sm_100) =====

	.target	sm_100

	.elftype	@"ET_EXEC"


//--------------------- .note.nv.tkinfo           --------------------------
	.section	.note.nv.tkinfo,"",@"SHT_NOTE"
	.sectionflags	@"SHF_NOTE_NV_TKINFO"
	.tkinfo
        /*0018*/ 	.word	0x00000002
        /*0030*/ 	.string	""
        /*0030*/ 	.string	"ptxas"
        /*0030*/ 	.string	"Cuda compilation tools, release 13.0, V13.0.88"
        /*0030*/ 	.string	"Build cuda_13.0.r13.0/compiler.36424714_0"
        /*0030*/ 	.string	"-arch sm_100 -m 64 "



//--------------------- .note.nv.cuinfo           --------------------------
	.section	.note.nv.cuinfo,"",@"SHT_NOTE"
	.sectionflags	@"SHF_NOTE_NV_CUINFO"
        /*0018*/ 	.short	0x0002
        /*001a*/ 	.short	0x0064
        /*001c*/ 	.short	0x0082
	.zero		2


//--------------------- .nv.info                  --------------------------
	.section	.nv.info,"",@"SHT_CUDA_INFO"
	.align	4


	//----- nvinfo : EIATTR_REGCOUNT
	.align		4
        /*0000*/ 	.byte	0x04, 0x2f
        /*0002*/ 	.short	(.L_1 - .L_0)
	.align		4
.L_0:
        /*0004*/ 	.word	index@(_Z9test_wmmaP6__halfS0_S0_)
        /*0008*/ 	.word	0x00000012


	//----- nvinfo : EIATTR_FRAME_SIZE
	.align		4
.L_1:
        /*000c*/ 	.byte	0x04, 0x11
        /*000e*/ 	.short	(.L_3 - .L_2)
	.align		4
.L_2:
        /*0010*/ 	.word	index@(_Z9test_wmmaP6__halfS0_S0_)
        /*0014*/ 	.word	0x00000000


	//----- nvinfo : EIATTR_MIN_STACK_SIZE
	.align		4
.L_3:
        /*0018*/ 	.byte	0x04, 0x12
        /*001a*/ 	.short	(.L_5 - .L_4)
	.align		4
.L_4:
        /*001c*/ 	.word	index@(_Z9test_wmmaP6__halfS0_S0_)
        /*0020*/ 	.word	0x00000000
.L_5:


//--------------------- .nv.compat                --------------------------
	.section	.nv.compat,"",@"SHT_CUDA_COMPAT_INFO"
	.align	4
        /*0000*/ 	.byte	0x02, 0x09, 0x00, 0x00, 0x02, 0x02, 0x01, 0x00, 0x02, 0x05, 0x05, 0x00, 0x03, 0x07, 0x01, 0x01
        /*0010*/ 	.byte	0x02, 0x03, 0x00, 0x00, 0x02, 0x06, 0x01, 0x00, 0x04, 0x0b, 0x08, 0x00, 0x09, 0x00, 0x00, 0x00
        /*0020*/ 	.byte	0x00, 0x00, 0x00, 0x00


//--------------------- .nv.info._Z9test_wmmaP6__halfS0_S0_ --------------------------
	.section	.nv.info._Z9test_wmmaP6__halfS0_S0_,"",@"SHT_CUDA_INFO"
	.sectionflags	@""
	.align	4


	//----- nvinfo : EIATTR_CUDA_API_VERSION
	.align		4
        /*0000*/ 	.byte	0x04, 0x37
        /*0002*/ 	.short	(.L_7 - .L_6)
.L_6:
        /*0004*/ 	.word	0x00000082


	//----- nvinfo : EIATTR_KPARAM_INFO
	.align		4
.L_7:
        /*0008*/ 	.byte	0x04, 0x17
        /*000a*/ 	.short	(.L_9 - .L_8)
.L_8:
        /*000c*/ 	.word	0x00000000
        /*0010*/ 	.short	0x0002
        /*0012*/ 	.short	0x0010
        /*0014*/ 	.byte	0x00, 0xf5, 0x21, 0x00


	//----- nvinfo : EIATTR_KPARAM_INFO
	.align		4
.L_9:
        /*0018*/ 	.byte	0x04, 0x17
        /*001a*/ 	.short	(.L_11 - .L_10)
.L_10:
        /*001c*/ 	.word	0x00000000
        /*0020*/ 	.short	0x0001
        /*0022*/ 	.short	0x0008
        /*0024*/ 	.byte	0x00, 0xf5, 0x21, 0x00


	//----- nvinfo : EIATTR_KPARAM_INFO
	.align		4
.L_11:
        /*0028*/ 	.byte	0x04, 0x17
        /*002a*/ 	.short	(.L_13 - .L_12)
.L_12:
        /*002c*/ 	.word	0x00000000
        /*0030*/ 	.short	0x0000
        /*0032*/ 	.short	0x0000
        /*0034*/ 	.byte	0x00, 0xf5, 0x21, 0x00


	//----- nvinfo : EIATTR_SPARSE_MMA_MASK
	.align		4
.L_13:
        /*0038*/ 	.byte	0x03, 0x50
        /*003a*/ 	.short	0x0000


	//----- nvinfo : EIATTR_WMMA_USED
	.align		4
        /*003c*/ 	.byte	0x01, 0x2b
	.zero		2


	//----- nvinfo : EIATTR_MAXREG_COUNT
	.align		4
        /*0040*/ 	.byte	0x03, 0x1b
        /*0042*/ 	.short	0x00ff


	//----- nvinfo : EIATTR_MERCURY_ISA_VERSION
	.align		4
        /*0044*/ 	.byte	0x03, 0x5f
        /*0046*/ 	.short	0x0101


	//----- nvinfo : EIATTR_VRC_CTA_INIT_COUNT
	.align		4
        /*0048*/ 	.byte	0x02, 0x4a
	.zero		1
	.zero		1


	//----- nvinfo : EIATTR_EXIT_INSTR_OFFSETS
	.align		4
        /*004c*/ 	.byte	0x04, 0x1c
        /*004e*/ 	.short	(.L_15 - .L_14)


	//   ....[0]....
.L_14:
        /*0050*/ 	.word	0x000001d0


	//----- nvinfo : EIATTR_CBANK_PARAM_SIZE
	.align		4
.L_15:
        /*0054*/ 	.byte	0x03, 0x19
        /*0056*/ 	.short	0x0018


	//----- nvinfo : EIATTR_PARAM_CBANK
	.align		4
        /*0058*/ 	.byte	0x04, 0x0a
        /*005a*/ 	.short	(.L_17 - .L_16)
	.align		4
.L_16:
        /*005c*/ 	.word	index@(.nv.constant0._Z9test_wmmaP6__halfS0_S0_)
        /*0060*/ 	.short	0x0380
        /*0062*/ 	.short	0x0018


	//----- nvinfo : EIATTR_SW_WAR
	.align		4
.L_17:
        /*0064*/ 	.byte	0x04, 0x36
        /*0066*/ 	.short	(.L_19 - .L_18)
.L_18:
        /*0068*/ 	.word	0x00000008
.L_19:


//--------------------- .nv.callgraph             --------------------------
	.section	.nv.callgraph,"",@"SHT_CUDA_CALLGRAPH"
	.align	4
	.sectionentsize	8
	.align		4
        /*0000*/ 	.word	0x00000000
	.align		4
        /*0004*/ 	.word	0xffffffff
	.align		4
        /*0008*/ 	.word	0x00000000
	.align		4
        /*000c*/ 	.word	0xfffffffe
	.align		4
        /*0010*/ 	.word	0x00000000
	.align		4
        /*0014*/ 	.word	0xfffffffd
	.align		4
        /*0018*/ 	.word	0x00000000
	.align		4
        /*001c*/ 	.word	0xfffffffc


//--------------------- .text._Z9test_wmmaP6__halfS0_S0_ --------------------------
	.section	.text._Z9test_wmmaP6__halfS0_S0_,"ax",@progbits
	.align	128
        .global         _Z9test_wmmaP6__halfS0_S0_
        .type           _Z9test_wmmaP6__halfS0_S0_,@function
        .size           _Z9test_wmmaP6__halfS0_S0_,(.L_x_1 - _Z9test_wmmaP6__halfS0_S0_)
        .other          _Z9test_wmmaP6__halfS0_S0_,@"STO_CUDA_ENTRY STV_DEFAULT"
_Z9test_wmmaP6__halfS0_S0_:
.text._Z9test_wmmaP6__halfS0_S0_:
[----:B------:R-:W-:Y:S01]  /*0000*/  LDC R1, c[0x0][0x37c] ;  /* 0x0000df00ff017b82 */ /* 0x000fe20000000800 */
[----:B------:R-:W0:Y:S01]  /*0010*/  S2R R5, SR_LANEID ;  /* 0x0000000000057919 */ /* 0x000e220000000000 */
[----:B------:R-:W1:Y:S01]  /*0020*/  LDCU.128 UR8, c[0x0][0x380] ;  /* 0x00007000ff0877ac */ /* 0x000e620008000c00 */
[----:B------:R-:W-:Y:S01]  /*0030*/  IMAD.MOV.U32 R3, RZ, RZ, RZ ;  /* 0x000000ffff037224 */ /* 0x000fe200078e00ff */
[----:B------:R-:W2:Y:S01]  /*0040*/  LDCU.64 UR6, c[0x0][0x390] ;  /* 0x00007200ff0677ac */ /* 0x000ea20008000a00 */
[----:B------:R-:W3:Y:S01]  /*0050*/  LDCU.64 UR4, c[0x0][0x358] ;  /* 0x00006b00ff0477ac */ /* 0x000ee20008000a00 */
[----:B0-----:R-:W-:Y:S02]  /*0060*/  LOP3.LUT R2, R5, 0x3, RZ, 0xc0, !PT ;  /* 0x0000000305027812 */ /* 0x001fe400078ec0ff */
[----:B------:R-:W-:-:S05]  /*0070*/  SHF.R.U32.HI R5, RZ, 0x2, R5 ;  /* 0x00000002ff057819 */ /* 0x000fca0000011605 */
[----:B------:R-:W-:-:S03]  /*0080*/  IMAD.WIDE.U32 R2, R5, 0x8, R2 ;  /* 0x0000000805027825 */ /* 0x000fc600078e0002 */
[C---:B-1----:R-:W-:Y:S02]  /*0090*/  LEA R8, P0, R2.reuse, UR10, 0x2 ;  /* 0x0000000a02087c11 */ /* 0x042fe4000f8010ff */
[C---:B--2---:R-:W-:Y:S02]  /*00a0*/  LEA R10, P1, R2.reuse, UR6, 0x2 ;  /* 0x00000006020a7c11 */ /* 0x044fe4000f8210ff */
[C-C-:B------:R-:W-:Y:S02]  /*00b0*/  LEA.HI.X R9, R2.reuse, UR11, R3.reuse, 0x2, P0 ;  /* 0x0000000b02097c11 */ /* 0x140fe400080f1403 */
[----:B------:R-:W-:-:S03]  /*00c0*/  LEA.HI.X R11, R2, UR7, R3, 0x2, P1 ;  /* 0x00000007020b7c11 */ /* 0x000fc600088f1403 */
[----:B---3--:R-:W2:Y:S04]  /*00d0*/  LDG.E R4, desc[UR4][R8.64] ;  /* 0x0000000408047981 */ /* 0x008ea8000c1e1900 */
[----:B------:R-:W2:Y:S04]  /*00e0*/  LDG.E R5, desc[UR4][R8.64+0x100] ;  /* 0x0001000408057981 */ /* 0x000ea8000c1e1900 */
[----:B------:R-:W2:Y:S04]  /*00f0*/  LDG.E R6, desc[UR4][R8.64+0x10] ;  /* 0x0000100408067981 */ /* 0x000ea8000c1e1900 */
[----:B------:R-:W2:Y:S04]  /*0100*/  LDG.E R7, desc[UR4][R8.64+0x110] ;  /* 0x0001100408077981 */ /* 0x000ea8000c1e1900 */
[----:B------:R-:W2:Y:S04]  /*0110*/  LDG.E R12, desc[UR4][R10.64] ;  /* 0x000000040a0c7981 */ /* 0x000ea8000c1e1900 */
[----:B------:R-:W2:Y:S04]  /*0120*/  LDG.E R13, desc[UR4][R10.64+0x10] ;  /* 0x000010040a0d7981 */ /* 0x000ea8000c1e1900 */
[----:B------:R-:W3:Y:S04]  /*0130*/  LDG.E R14, desc[UR4][R10.64+0x100] ;  /* 0x000100040a0e7981 */ /* 0x000ee8000c1e1900 */
[----:B------:R-:W3:Y:S01]  /*0140*/  LDG.E R15, desc[UR4][R10.64+0x110] ;  /* 0x000110040a0f7981 */ /* 0x000ee2000c1e1900 */
[C---:B--2---:R-:W-:Y:S08]  /*0150*/  HMMA.16816.F16 R12, R4.reuse, R12, RZ ;  /* 0x0000000c040c723c */ /* 0x044ff000000008ff */
[----:B---3--:R-:W-:Y:S01]  /*0160*/  HMMA.16816.F16 R14, R4, R14, RZ ;  /* 0x0000000e040e723c */ /* 0x008fe200000008ff */
[----:B------:R-:W-:-:S04]  /*0170*/  LEA R4, P0, R2, UR8, 0x2 ;  /* 0x0000000802047c11 */ /* 0x000fc8000f8010ff */
[----:B------:R-:W-:-:S06]  /*0180*/  LEA.HI.X R5, R2, UR9, R3, 0x2, P0 ;  /* 0x0000000902057c11 */ /* 0x000fcc00080f1403 */
[----:B------:R-:W-:Y:S04]  /*0190*/  STG.E desc[UR4][R4.64], R12 ;  /* 0x0000000c04007986 */ /* 0x000fe8000c101904 */
[----:B------:R-:W-:Y:S04]  /*01a0*/  STG.E desc[UR4][R4.64+0x100], R13 ;  /* 0x0001000d04007986 */ /* 0x000fe8000c101904 */
[----:B------:R-:W-:Y:S04]  /*01b0*/  STG.E desc[UR4][R4.64+0x10], R14 ;  /* 0x0000100e04007986 */ /* 0x000fe8000c101904 */
[----:B------:R-:W-:Y:S01]  /*01c0*/  STG.E desc[UR4][R4.64+0x110], R15 ;  /* 0x0001100f04007986 */ /* 0x000fe2000c101904 */
[----:B------:R-:W-:Y:S05]  /*01d0*/  EXIT ;  /* 0x000000000000794d */ /* 0x000fea0003800000 */
.L_x_0:
[----:B------:R-:W-:-:S00]  /*01e0*/  BRA `(.L_x_0) ;  /* 0xfffffffc00fc7947 */ /* 0x000fc0000383ffff */
[----:B------:R-:W-:-:S00]  /*01f0*/  NOP ;  /* 0x0000000000007918 */ /* 0x000fc00000000000 */
        /* <DEDUP_REMOVED lines=8> */
.L_x_1:


//--------------------- .nv.shared.reserved.0     --------------------------
	.section	.nv.shared.reserved.0,"aw",@nobits
	.weak		__nv_reservedSMEM_offset_0_alias
	.size		__nv_reservedSMEM_offset_0_alias, 0, 64
	.other		__nv_reservedSMEM_offset_0_alias,@"STO_CUDA_RESERVED_SHARED STV_DEFAULT"
__nv_reservedSMEM_offset_0_alias:
	.zero		0
	.zero		64


//--------------------- .nv.constant0._Z9test_wmmaP6__halfS0_S0_ --------------------------
	.section	.nv.constant0._Z9test_wmmaP6__halfS0_S0_,"a",@progbits
	.sectionflags	@""
	.align	4
.nv.constant0._Z9test_wmmaP6__halfS0_S0_:
	.zero		920


//--------------------- SYMBOLS --------------------------

	.type		.nv.reservedSmem.offset0,@object
	.size		.nv.reservedSmem.offset0,0x4
